	.headerflags	@"EF_CUDA_TEXMODE_UNIFIED EF_CUDA_64BIT_ADDRESS EF_CUDA_ACCELERATORS EF_CUDA_SM90 EF_CUDA_VIRTUAL_SM(EF_CUDA_SM90)"
	.elftype	@"ET_EXEC"


//--------------------- .nv.info                  --------------------------
	.section	.nv.info,"",@"SHT_CUDA_INFO"
	.align	4


	//----- nvinfo : EIATTR_REGCOUNT
	.align		4
        /*0000*/ 	.byte	0x04, 0x2f
        /*0002*/ 	.short	(.L_1 - .L_0)
	.align		4
.L_0:
        /*0004*/ 	.word	index@(triton_poi_fused_max_unpool2d_21)
        /*0008*/ 	.word	0x00000008


	//----- nvinfo : EIATTR_MIN_STACK_SIZE
	.align		4
.L_1:
        /*000c*/ 	.byte	0x04, 0x12
        /*000e*/ 	.short	(.L_3 - .L_2)
	.align		4
.L_2:
        /*0010*/ 	.word	index@(triton_poi_fused_max_unpool2d_21)
        /*0014*/ 	.word	0x00000000


	//----- nvinfo : EIATTR_FRAME_SIZE
	.align		4
.L_3:
        /*0018*/ 	.byte	0x04, 0x11
        /*001a*/ 	.short	(.L_5 - .L_4)
	.align		4
.L_4:
        /*001c*/ 	.word	index@(triton_poi_fused_max_unpool2d_21)
        /*0020*/ 	.word	0x00000000


	//----- nvinfo : EIATTR_MIN_STACK_SIZE
	.align		4
.L_5:
        /*0024*/ 	.byte	0x04, 0x12
        /*0026*/ 	.short	(.L_7 - .L_6)
	.align		4
.L_6:
        /*0028*/ 	.word	index@(triton_poi_fused_max_unpool2d_21)
        /*002c*/ 	.word	0x00000000
.L_7:


//--------------------- .nv.info.triton_poi_fused_max_unpool2d_21 --------------------------
	.section	.nv.info.triton_poi_fused_max_unpool2d_21,"",@"SHT_CUDA_INFO"
	.sectionflags	@""
	.align	4


	//----- nvinfo : EIATTR_CUDA_API_VERSION
	.align		4
        /*0000*/ 	.byte	0x04, 0x37
        /*0002*/ 	.short	(.L_9 - .L_8)
.L_8:
        /*0004*/ 	.word	0x0000007c


	//----- nvinfo : EIATTR_KPARAM_INFO
	.align		4
.L_9:
        /*0008*/ 	.byte	0x04, 0x17
        /*000a*/ 	.short	(.L_11 - .L_10)
.L_10:
        /*000c*/ 	.word	0x00000000
        /*0010*/ 	.short	0x0001
        /*0012*/ 	.short	0x0008
        /*0014*/ 	.byte	0x00, 0xf0, 0x11, 0x00


	//----- nvinfo : EIATTR_KPARAM_INFO
	.align		4
.L_11:
        /*0018*/ 	.byte	0x04, 0x17
        /*001a*/ 	.short	(.L_13 - .L_12)
.L_12:
        /*001c*/ 	.word	0x00000000
        /*0020*/ 	.short	0x0000
        /*0022*/ 	.short	0x0000
        /*0024*/ 	.byte	0x00, 0xf4, 0x21, 0x00


	//----- nvinfo : EIATTR_SPARSE_MMA_MASK
	.align		4
.L_13:
        /*0028*/ 	.byte	0x03, 0x50
        /*002a*/ 	.short	0x0000


	//----- nvinfo : EIATTR_MAXREG_COUNT
	.align		4
        /*002c*/ 	.byte	0x03, 0x1b
        /*002e*/ 	.short	0x00ff


	//----- nvinfo : EIATTR_EXIT_INSTR_OFFSETS
	.align		4
        /*0030*/ 	.byte	0x04, 0x1c
        /*0032*/ 	.short	(.L_15 - .L_14)


	//   ....[0]....
.L_14:
        /*0034*/ 	.word	0x000000a0


	//----- nvinfo : EIATTR_REQNTID
	.align		4
.L_15:
        /*0038*/ 	.byte	0x04, 0x10
        /*003a*/ 	.short	(.L_17 - .L_16)
.L_16:
        /*003c*/ 	.word	0x00000080
        /*0040*/ 	.word	0x00000001
        /*0044*/ 	.word	0x00000001


	//----- nvinfo : EIATTR_CBANK_PARAM_SIZE
	.align		4
.L_17:
        /*0048*/ 	.byte	0x03, 0x19
        /*004a*/ 	.short	0x000c


	//----- nvinfo : EIATTR_PARAM_CBANK
	.align		4
        /*004c*/ 	.byte	0x04, 0x0a
        /*004e*/ 	.short	(.L_19 - .L_18)
	.align		4
.L_18:
        /*0050*/ 	.word	index@(.nv.constant0.triton_poi_fused_max_unpool2d_21)
        /*0054*/ 	.short	0x0210
        /*0056*/ 	.short	0x000c


	//----- nvinfo : EIATTR_SW_WAR
	.align		4
.L_19:
        /*0058*/ 	.byte	0x04, 0x36
        /*005a*/ 	.short	(.L_21 - .L_20)
.L_20:
        /*005c*/ 	.word	0x00000008
.L_21:


//--------------------- .nv.callgraph             --------------------------
	.section	.nv.callgraph,"",@"SHT_CUDA_CALLGRAPH"
	.align	4
	.sectionentsize	8
	.align		4
        /*0000*/ 	.word	0x00000000
	.align		4
        /*0004*/ 	.word	0xffffffff
	.align		4
        /*0008*/ 	.word	0x00000000
	.align		4
        /*000c*/ 	.word	0xfffffffe
	.align		4
        /*0010*/ 	.word	0x00000000
	.align		4
        /*0014*/ 	.word	0xfffffffd
	.align		4
        /*0018*/ 	.word	0x00000000
	.align		4
        /*001c*/ 	.word	0xfffffffc


//--------------------- .text.triton_poi_fused_max_unpool2d_21 --------------------------
	.section	.text.triton_poi_fused_max_unpool2d_21,"ax",@progbits
	.align	128
        .global         triton_poi_fused_max_unpool2d_21
        .type           triton_poi_fused_max_unpool2d_21,@function
        .size           triton_poi_fused_max_unpool2d_21,(.L_x_1 - triton_poi_fused_max_unpool2d_21)
        .other          triton_poi_fused_max_unpool2d_21,@"STO_CUDA_ENTRY STV_DEFAULT"
triton_poi_fused_max_unpool2d_21:
.text.triton_poi_fused_max_unpool2d_21:
[----:B------:R-:W-:Y:S01]  /*0000*/  LDC R1, c[0x0][0x28] ;  /* 0x00000a00ff017b82 */ /* 0x000fe20000000800 */
[----:B------:R-:W1:Y:S07]  /*0010*/  S2R R0, SR_TID.X ;  /* 0x0000000000007919 */ /* 0x000e6e0000002100 */
[----:B------:R-:W2:Y:S01]  /*0020*/  LDC.64 R2, c[0x0][0x210] ;  /* 0x00008400ff027b82 */ /* 0x000ea20000000a00 */
[----:B------:R-:W-:Y:S01]  /*0030*/  ULDC.64 UR4, c[0x0][0x208] ;  /* 0x0000820000047ab9 */ /* 0x000fe20000000a00 */
[----:B------:R-:W3:Y:S01]  /*0040*/  S2R R5, SR_CTAID.X ;  /* 0x0000000000057919 */ /* 0x000ee20000002500 */
[----:B-1----:R-:W-:-:S04]  /*0050*/  SHF.L.U32 R0, R0, 0x2, RZ ;  /* 0x0000000200007819 */ /* 0x002fc800000006ff */
[----:B------:R-:W-:-:S04]  /*0060*/  LOP3.LUT R0, R0, 0x1fc, RZ, 0xc0, !PT ;  /* 0x000001fc00007812 */ /* 0x000fc800078ec0ff */
[----:B---3--:R-:W-:-:S05]  /*0070*/  LEA R5, R5, R0, 0x9 ;  /* 0x0000000005057211 */ /* 0x008fca00078e48ff */
[----:B--2---:R-:W-:-:S05]  /*0080*/  IMAD.WIDE R2, R5, 0x4, R2 ;  /* 0x0000000405027825 */ /* 0x004fca00078e0202 */
[----:B------:R-:W-:Y:S01]  /*0090*/  STG.E.128 desc[UR4][R2.64], RZ ;  /* 0x000000ff02007986 */ /* 0x000fe2000c101d04 */
[----:B------:R-:W-:Y:S05]  /*00a0*/  EXIT ;  /* 0x000000000000794d */ /* 0x000fea0003800000 */
.L_x_0:
[----:B------:R-:W-:-:S00]  /*00b0*/  BRA `(.L_x_0) ;  /* 0xfffffffc00fc7947 */ /* 0x000fc0000383ffff */
[----:B------:R-:W-:-:S00]  /*00c0*/  NOP ;  /* 0x0000000000007918 */ /* 0x000fc00000000000 */
        /* <DEDUP_REMOVED lines=11> */
.L_x_1:


//--------------------- .nv.constant0.triton_poi_fused_max_unpool2d_21 --------------------------
	.section	.nv.constant0.triton_poi_fused_max_unpool2d_21,"a",@progbits
	.sectionflags	@""
	.align	4
.nv.constant0.triton_poi_fused_max_unpool2d_21:
	.zero		540
